//
// Generated by NVIDIA NVVM Compiler
//
// Compiler Build ID: CL-36424714
// Cuda compilation tools, release 13.0, V13.0.88
// Based on NVVM 20.0.0
//

.version 9.0
.target sm_100
.address_size 64

	// .globl	_Z7multMatPfS_S_i

.visible .entry _Z7multMatPfS_S_i(
	.param .u64 .ptr .align 1 _Z7multMatPfS_S_i_param_0,
	.param .u64 .ptr .align 1 _Z7multMatPfS_S_i_param_1,
	.param .u64 .ptr .align 1 _Z7multMatPfS_S_i_param_2,
	.param .u32 _Z7multMatPfS_S_i_param_3
)
{
	.reg .pred 	%p<10>;
	.reg .b32 	%r<42>;
	.reg .b32 	%f<67>;
	.reg .b64 	%rd<67>;

	ld.param.u64 	%rd14, [_Z7multMatPfS_S_i_param_0];
	ld.param.u64 	%rd15, [_Z7multMatPfS_S_i_param_1];
	ld.param.u32 	%r19, [_Z7multMatPfS_S_i_param_3];
	cvta.to.global.u64 	%rd1, %rd15;
	cvta.to.global.u64 	%rd2, %rd14;
	mov.u32 	%r20, %ctaid.y;
	mov.u32 	%r21, %ntid.y;
	mov.u32 	%r22, %tid.y;
	mad.lo.s32 	%r23, %r20, %r21, %r22;
	mov.u32 	%r24, %ctaid.x;
	mov.u32 	%r25, %ntid.x;
	mov.u32 	%r26, %tid.x;
	mad.lo.s32 	%r2, %r24, %r25, %r26;
	max.s32 	%r27, %r2, %r23;
	setp.ge.s32 	%p1, %r27, %r19;
	@%p1 bra 	$L__BB0_13;
	mul.lo.s32 	%r3, %r19, %r23;
	and.b32  	%r4, %r19, 7;
	setp.lt.u32 	%p2, %r19, 8;
	mov.f32 	%f66, 0f00000000;
	mov.b32 	%r40, 0;
	@%p2 bra 	$L__BB0_4;
	and.b32  	%r40, %r19, 2147483640;
	neg.s32 	%r38, %r40;
	mul.wide.s32 	%rd16, %r19, 4;
	add.s64 	%rd3, %rd1, %rd16;
	shl.b32 	%r7, %r19, 3;
	mul.wide.s32 	%rd17, %r19, 8;
	add.s64 	%rd4, %rd1, %rd17;
	mul.wide.s32 	%rd18, %r19, 12;
	add.s64 	%rd5, %rd1, %rd18;
	mul.wide.s32 	%rd19, %r19, 16;
	add.s64 	%rd6, %rd1, %rd19;
	mul.wide.s32 	%rd20, %r19, 20;
	add.s64 	%rd7, %rd1, %rd20;
	mul.wide.s32 	%rd21, %r19, 24;
	add.s64 	%rd8, %rd1, %rd21;
	mul.wide.s32 	%rd22, %r19, 28;
	add.s64 	%rd9, %rd1, %rd22;
	mul.wide.u32 	%rd23, %r3, 4;
	add.s64 	%rd24, %rd23, %rd2;
	add.s64 	%rd66, %rd24, 16;
	mov.f32 	%f66, 0f00000000;
	mov.u32 	%r37, %r2;
$L__BB0_3:
	.pragma "nounroll";
	mul.wide.s32 	%rd25, %r37, 4;
	add.s64 	%rd26, %rd3, %rd25;
	add.s64 	%rd27, %rd4, %rd25;
	add.s64 	%rd28, %rd5, %rd25;
	add.s64 	%rd29, %rd6, %rd25;
	add.s64 	%rd30, %rd7, %rd25;
	add.s64 	%rd31, %rd8, %rd25;
	add.s64 	%rd32, %rd9, %rd25;
	add.s64 	%rd33, %rd1, %rd25;
	ld.global.f32 	%f16, [%rd66+-16];
	ld.global.f32 	%f17, [%rd33];
	fma.rn.f32 	%f18, %f16, %f17, %f66;
	ld.global.f32 	%f19, [%rd66+-12];
	ld.global.f32 	%f20, [%rd26];
	fma.rn.f32 	%f21, %f19, %f20, %f18;
	ld.global.f32 	%f22, [%rd66+-8];
	ld.global.f32 	%f23, [%rd27];
	fma.rn.f32 	%f24, %f22, %f23, %f21;
	ld.global.f32 	%f25, [%rd66+-4];
	ld.global.f32 	%f26, [%rd28];
	fma.rn.f32 	%f27, %f25, %f26, %f24;
	ld.global.f32 	%f28, [%rd66];
	ld.global.f32 	%f29, [%rd29];
	fma.rn.f32 	%f30, %f28, %f29, %f27;
	ld.global.f32 	%f31, [%rd66+4];
	ld.global.f32 	%f32, [%rd30];
	fma.rn.f32 	%f33, %f31, %f32, %f30;
	ld.global.f32 	%f34, [%rd66+8];
	ld.global.f32 	%f35, [%rd31];
	fma.rn.f32 	%f36, %f34, %f35, %f33;
	ld.global.f32 	%f37, [%rd66+12];
	ld.global.f32 	%f38, [%rd32];
	fma.rn.f32 	%f66, %f37, %f38, %f36;
	add.s32 	%r38, %r38, 8;
	add.s32 	%r37, %r37, %r7;
	add.s64 	%rd66, %rd66, 32;
	setp.ne.s32 	%p3, %r38, 0;
	@%p3 bra 	$L__BB0_3;
$L__BB0_4:
	setp.eq.s32 	%p4, %r4, 0;
	@%p4 bra 	$L__BB0_12;
	and.b32  	%r13, %r19, 3;
	setp.lt.u32 	%p5, %r4, 4;
	@%p5 bra 	$L__BB0_7;
	add.s32 	%r29, %r40, %r3;
	mul.wide.u32 	%rd34, %r29, 4;
	add.s64 	%rd35, %rd2, %rd34;
	ld.global.f32 	%f40, [%rd35];
	mad.lo.s32 	%r30, %r40, %r19, %r2;
	mul.wide.s32 	%rd36, %r30, 4;
	add.s64 	%rd37, %rd1, %rd36;
	ld.global.f32 	%f41, [%rd37];
	fma.rn.f32 	%f42, %f40, %f41, %f66;
	cvt.u64.u32 	%rd38, %r3;
	cvt.u64.u32 	%rd39, %r40;
	add.s64 	%rd40, %rd39, %rd38;
	shl.b64 	%rd41, %rd40, 2;
	add.s64 	%rd42, %rd2, %rd41;
	ld.global.f32 	%f43, [%rd42+4];
	mul.wide.s32 	%rd43, %r19, 4;
	add.s64 	%rd44, %rd37, %rd43;
	ld.global.f32 	%f44, [%rd44];
	fma.rn.f32 	%f45, %f43, %f44, %f42;
	ld.global.f32 	%f46, [%rd42+8];
	add.s64 	%rd45, %rd44, %rd43;
	ld.global.f32 	%f47, [%rd45];
	fma.rn.f32 	%f48, %f46, %f47, %f45;
	ld.global.f32 	%f49, [%rd42+12];
	add.s64 	%rd46, %rd45, %rd43;
	ld.global.f32 	%f50, [%rd46];
	fma.rn.f32 	%f66, %f49, %f50, %f48;
	add.s32 	%r40, %r40, 4;
$L__BB0_7:
	setp.eq.s32 	%p6, %r13, 0;
	@%p6 bra 	$L__BB0_12;
	setp.eq.s32 	%p7, %r13, 1;
	@%p7 bra 	$L__BB0_10;
	add.s32 	%r31, %r40, %r3;
	mul.wide.u32 	%rd47, %r31, 4;
	add.s64 	%rd48, %rd2, %rd47;
	ld.global.f32 	%f52, [%rd48];
	mad.lo.s32 	%r32, %r40, %r19, %r2;
	mul.wide.s32 	%rd49, %r32, 4;
	add.s64 	%rd50, %rd1, %rd49;
	ld.global.f32 	%f53, [%rd50];
	fma.rn.f32 	%f54, %f52, %f53, %f66;
	cvt.u64.u32 	%rd51, %r3;
	cvt.u64.u32 	%rd52, %r40;
	add.s64 	%rd53, %rd52, %rd51;
	shl.b64 	%rd54, %rd53, 2;
	add.s64 	%rd55, %rd2, %rd54;
	ld.global.f32 	%f55, [%rd55+4];
	mul.wide.s32 	%rd56, %r19, 4;
	add.s64 	%rd57, %rd50, %rd56;
	ld.global.f32 	%f56, [%rd57];
	fma.rn.f32 	%f66, %f55, %f56, %f54;
	add.s32 	%r40, %r40, 2;
$L__BB0_10:
	and.b32  	%r33, %r19, 1;
	setp.eq.b32 	%p8, %r33, 1;
	not.pred 	%p9, %p8;
	@%p9 bra 	$L__BB0_12;
	add.s32 	%r34, %r40, %r3;
	mul.wide.u32 	%rd58, %r34, 4;
	add.s64 	%rd59, %rd2, %rd58;
	ld.global.f32 	%f57, [%rd59];
	mad.lo.s32 	%r35, %r40, %r19, %r2;
	mul.wide.s32 	%rd60, %r35, 4;
	add.s64 	%rd61, %rd1, %rd60;
	ld.global.f32 	%f58, [%rd61];
	fma.rn.f32 	%f66, %f57, %f58, %f66;
$L__BB0_12:
	ld.param.u64 	%rd65, [_Z7multMatPfS_S_i_param_2];
	add.s32 	%r36, %r3, %r2;
	cvta.to.global.u64 	%rd62, %rd65;
	mul.wide.s32 	%rd63, %r36, 4;
	add.s64 	%rd64, %rd62, %rd63;
	st.global.f32 	[%rd64], %f66;
$L__BB0_13:
	ret;

}


// ===== COMPILED SASS (sm_100) =====

	.target	sm_100

	.elftype	@"ET_EXEC"


//--------------------- .note.nv.tkinfo           --------------------------
	.section	.note.nv.tkinfo,"",@"SHT_NOTE"
	.sectionflags	@"SHF_NOTE_NV_TKINFO"
	.tkinfo
        /*0018*/ 	.word	0x00000002
        /*0030*/ 	.string	""
        /*0030*/ 	.string	"ptxas"
        /*0030*/ 	.string	"Cuda compilation tools, release 13.0, V13.0.88"
        /*0030*/ 	.string	"Build cuda_13.0.r13.0/compiler.36424714_0"
        /*0030*/ 	.string	"-arch sm_100 -m 64 "



//--------------------- .note.nv.cuinfo           --------------------------
	.section	.note.nv.cuinfo,"",@"SHT_NOTE"
	.sectionflags	@"SHF_NOTE_NV_CUINFO"
        /*0018*/ 	.short	0x0002
        /*001a*/ 	.short	0x0064
        /*001c*/ 	.short	0x0082
	.zero		2


//--------------------- .nv.info                  --------------------------
	.section	.nv.info,"",@"SHT_CUDA_INFO"
	.align	4


	//----- nvinfo : EIATTR_REGCOUNT
	.align		4
        /*0000*/ 	.byte	0x04, 0x2f
        /*0002*/ 	.short	(.L_1 - .L_0)
	.align		4
.L_0:
        /*0004*/ 	.word	index@(_Z7multMatPfS_S_i)
        /*0008*/ 	.word	0x0000001e


	//----- nvinfo : EIATTR_FRAME_SIZE
	.align		4
.L_1:
        /*000c*/ 	.byte	0x04, 0x11
        /*000e*/ 	.short	(.L_3 - .L_2)
	.align		4
.L_2:
        /*0010*/ 	.word	index@(_Z7multMatPfS_S_i)
        /*0014*/ 	.word	0x00000000


	//----- nvinfo : EIATTR_MIN_STACK_SIZE
	.align		4
.L_3:
        /*0018*/ 	.byte	0x04, 0x12
        /*001a*/ 	.short	(.L_5 - .L_4)
	.align		4
.L_4:
        /*001c*/ 	.word	index@(_Z7multMatPfS_S_i)
        /*0020*/ 	.word	0x00000000
.L_5:


//--------------------- .nv.compat                --------------------------
	.section	.nv.compat,"",@"SHT_CUDA_COMPAT_INFO"
	.align	4
        /*0000*/ 	.byte	0x02, 0x09, 0x00, 0x00, 0x02, 0x02, 0x01, 0x00, 0x02, 0x05, 0x05, 0x00, 0x03, 0x07, 0x01, 0x01
        /*0010*/ 	.byte	0x02, 0x03, 0x00, 0x00, 0x02, 0x06, 0x01, 0x00, 0x04, 0x0b, 0x08, 0x00, 0x09, 0x00, 0x00, 0x00
        /*0020*/ 	.byte	0x00, 0x00, 0x00, 0x00


//--------------------- .nv.info._Z7multMatPfS_S_i --------------------------
	.section	.nv.info._Z7multMatPfS_S_i,"",@"SHT_CUDA_INFO"
	.sectionflags	@""
	.align	4


	//----- nvinfo : EIATTR_CUDA_API_VERSION
	.align		4
        /*0000*/ 	.byte	0x04, 0x37
        /*0002*/ 	.short	(.L_7 - .L_6)
.L_6:
        /*0004*/ 	.word	0x00000082


	//----- nvinfo : EIATTR_KPARAM_INFO
	.align		4
.L_7:
        /*0008*/ 	.byte	0x04, 0x17
        /*000a*/ 	.short	(.L_9 - .L_8)
.L_8:
        /*000c*/ 	.word	0x00000000
        /*0010*/ 	.short	0x0003
        /*0012*/ 	.short	0x0018
        /*0014*/ 	.byte	0x00, 0xf0, 0x11, 0x00


	//----- nvinfo : EIATTR_KPARAM_INFO
	.align		4
.L_9:
        /*0018*/ 	.byte	0x04, 0x17
        /*001a*/ 	.short	(.L_11 - .L_10)
.L_10:
        /*001c*/ 	.word	0x00000000
        /*0020*/ 	.short	0x0002
        /*0022*/ 	.short	0x0010
        /*0024*/ 	.byte	0x00, 0xf5, 0x21, 0x00


	//----- nvinfo : EIATTR_KPARAM_INFO
	.align		4
.L_11:
        /*0028*/ 	.byte	0x04, 0x17
        /*002a*/ 	.short	(.L_13 - .L_12)
.L_12:
        /*002c*/ 	.word	0x00000000
        /*0030*/ 	.short	0x0001
        /*0032*/ 	.short	0x0008
        /*0034*/ 	.byte	0x00, 0xf5, 0x21, 0x00


	//----- nvinfo : EIATTR_KPARAM_INFO
	.align		4
.L_13:
        /*0038*/ 	.byte	0x04, 0x17
        /*003a*/ 	.short	(.L_15 - .L_14)
.L_14:
        /*003c*/ 	.word	0x00000000
        /*0040*/ 	.short	0x0000
        /*0042*/ 	.short	0x0000
        /*0044*/ 	.byte	0x00, 0xf5, 0x21, 0x00


	//----- nvinfo : EIATTR_SPARSE_MMA_MASK
	.align		4
.L_15:
        /*0048*/ 	.byte	0x03, 0x50
        /*004a*/ 	.short	0x0000


	//----- nvinfo : EIATTR_MAXREG_COUNT
	.align		4
        /*004c*/ 	.byte	0x03, 0x1b
        /*004e*/ 	.short	0x00ff


	//----- nvinfo : EIATTR_MERCURY_ISA_VERSION
	.align		4
        /*0050*/ 	.byte	0x03, 0x5f
        /*0052*/ 	.short	0x0101


	//----- nvinfo : EIATTR_VRC_CTA_INIT_COUNT
	.align		4
        /*0054*/ 	.byte	0x02, 0x4a
	.zero		1
	.zero		1


	//----- nvinfo : EIATTR_EXIT_INSTR_OFFSETS
	.align		4
        /*0058*/ 	.byte	0x04, 0x1c
        /*005a*/ 	.short	(.L_17 - .L_16)


	//   ....[0]....
.L_16:
        /*005c*/ 	.word	0x000000c0


	//   ....[1]....
        /*0060*/ 	.word	0x00000a90


	//----- nvinfo : EIATTR_CBANK_PARAM_SIZE
	.align		4
.L_17:
        /*0064*/ 	.byte	0x03, 0x19
        /*0066*/ 	.short	0x001c


	//----- nvinfo : EIATTR_PARAM_CBANK
	.align		4
        /*0068*/ 	.byte	0x04, 0x0a
        /*006a*/ 	.short	(.L_19 - .L_18)
	.align		4
.L_18:
        /*006c*/ 	.word	index@(.nv.constant0._Z7multMatPfS_S_i)
        /*0070*/ 	.short	0x0380
        /*0072*/ 	.short	0x001c


	//----- nvinfo : EIATTR_SW_WAR
	.align		4
.L_19:
        /*0074*/ 	.byte	0x04, 0x36
        /*0076*/ 	.short	(.L_21 - .L_20)
.L_20:
        /*0078*/ 	.word	0x00000008
.L_21:


//--------------------- .nv.callgraph             --------------------------
	.section	.nv.callgraph,"",@"SHT_CUDA_CALLGRAPH"
	.align	4
	.sectionentsize	8
	.align		4
        /*0000*/ 	.word	0x00000000
	.align		4
        /*0004*/ 	.word	0xffffffff
	.align		4
        /*0008*/ 	.word	0x00000000
	.align		4
        /*000c*/ 	.word	0xfffffffe
	.align		4
        /*0010*/ 	.word	0x00000000
	.align		4
        /*0014*/ 	.word	0xfffffffd
	.align		4
        /*0018*/ 	.word	0x00000000
	.align		4
        /*001c*/ 	.word	0xfffffffc


//--------------------- .text._Z7multMatPfS_S_i   --------------------------
	.section	.text._Z7multMatPfS_S_i,"ax",@progbits
	.align	128
        .global         _Z7multMatPfS_S_i
        .type           _Z7multMatPfS_S_i,@function
        .size           _Z7multMatPfS_S_i,(.L_x_5 - _Z7multMatPfS_S_i)
        .other          _Z7multMatPfS_S_i,@"STO_CUDA_ENTRY STV_DEFAULT"
_Z7multMatPfS_S_i:
.text._Z7multMatPfS_S_i:
[----:B------:R-:W-:Y:S01]  /*0000*/  LDC R1, c[0x0][0x37c] ;  /* 0x0000df00ff017b82 */ /* 0x000fe20000000800 */
[----:B------:R-:W0:Y:S07]  /*0010*/  S2R R0, SR_TID.Y ;  /* 0x0000000000007919 */ /* 0x000e2e0000002200 */
[----:B------:R-:W0:Y:S01]  /*0020*/  S2UR UR4, SR_CTAID.Y ;  /* 0x00000000000479c3 */ /* 0x000e220000002600 */
[----:B------:R-:W1:Y:S01]  /*0030*/  LDCU UR20, c[0x0][0x398] ;  /* 0x00007300ff1477ac */ /* 0x000e620008000800 */
[----:B------:R-:W2:Y:S06]  /*0040*/  S2R R3, SR_TID.X ;  /* 0x0000000000037919 */ /* 0x000eac0000002100 */
[----:B------:R-:W0:Y:S08]  /*0050*/  LDC R13, c[0x0][0x364] ;  /* 0x0000d900ff0d7b82 */ /* 0x000e300000000800 */
[----:B------:R-:W2:Y:S08]  /*0060*/  S2UR UR5, SR_CTAID.X ;  /* 0x00000000000579c3 */ /* 0x000eb00000002500 */
[----:B------:R-:W2:Y:S01]  /*0070*/  LDC R2, c[0x0][0x360] ;  /* 0x0000d800ff027b82 */ /* 0x000ea20000000800 */
[----:B0-----:R-:W-:-:S02]  /*0080*/  IMAD R13, R13, UR4, R0 ;  /* 0x000000040d0d7c24 */ /* 0x001fc4000f8e0200 */
[----:B--2---:R-:W-:-:S05]  /*0090*/  IMAD R0, R2, UR5, R3 ;  /* 0x0000000502007c24 */ /* 0x004fca000f8e0203 */
[----:B------:R-:W-:-:S04]  /*00a0*/  VIMNMX R2, PT, PT, R13, R0, !PT ;  /* 0x000000000d027248 */ /* 0x000fc80007fe0100 */
[----:B-1----:R-:W-:-:S13]  /*00b0*/  ISETP.GE.AND P0, PT, R2, UR20, PT ;  /* 0x0000001402007c0c */ /* 0x002fda000bf06270 */
[----:B------:R-:W-:Y:S05]  /*00c0*/  @P0 EXIT ;  /* 0x000000000000094d */ /* 0x000fea0003800000 */
[----:B------:R-:W-:Y:S01]  /*00d0*/  UISETP.GE.U32.AND UP0, UPT, UR20, 0x8, UPT ;  /* 0x000000081400788c */ /* 0x000fe2000bf06070 */
[----:B------:R-:W-:Y:S02]  /*00e0*/  HFMA2 R12, -RZ, RZ, 0, 0 ;  /* 0x00000000ff0c7431 */ /* 0x000fe400000001ff */
[----:B------:R-:W-:Y:S01]  /*00f0*/  IMAD R13, R13, UR20, RZ ;  /* 0x000000140d0d7c24 */ /* 0x000fe2000f8e02ff */
[----:B------:R-:W-:Y:S01]  /*0100*/  UMOV UR4, URZ ;  /* 0x000000ff00047c82 */ /* 0x000fe20008000000 */
[----:B------:R-:W0:Y:S04]  /*0110*/  LDCU.64 UR18, c[0x0][0x358] ;  /* 0x00006b00ff1277ac */ /* 0x000e280008000a00 */
[----:B------:R-:W-:Y:S05]  /*0120*/  BRA.U !UP0, `(.L_x_0) ;  /* 0x0000000508047547 */ /* 0x000fea000b800000 */
[----:B------:R-:W1:Y:S01]  /*0130*/  LDCU.128 UR24, c[0x0][0x380] ;  /* 0x00007000ff1877ac */ /* 0x000e620008000c00 */
[----:B------:R-:W-:Y:S02]  /*0140*/  MOV R12, RZ ;  /* 0x000000ff000c7202 */ /* 0x000fe40000000f00 */
[----:B------:R-:W-:Y:S01]  /*0150*/  MOV R14, R0 ;  /* 0x00000000000e7202 */ /* 0x000fe20000000f00 */
[----:B------:R-:W-:-:S04]  /*0160*/  ULOP3.LUT UR4, UR20, 0x7ffffff8, URZ, 0xc0, !UPT ;  /* 0x7ffffff814047892 */ /* 0x000fc8000f8ec0ff */
[----:B------:R-:W-:Y:S01]  /*0170*/  UIADD3 UR5, UPT, UPT, -UR4, URZ, URZ ;  /* 0x000000ff04057290 */ /* 0x000fe2000fffe1ff */
[----:B-1----:R-:W-:Y:S01]  /*0180*/  MOV R2, UR24 ;  /* 0x0000001800027c02 */ /* 0x002fe20008000f00 */
[----:B------:R-:W-:Y:S01]  /*0190*/  UIMAD.WIDE UR6, UR20, 0x8, UR26 ;  /* 0x00000008140678a5 */ /* 0x000fe2000f8e021a */
[----:B------:R-:W-:Y:S01]  /*01a0*/  MOV R3, UR25 ;  /* 0x0000001900037c02 */ /* 0x000fe20008000f00 */
[----:B------:R-:W-:Y:S02]  /*01b0*/  UIMAD.WIDE UR8, UR20, 0xc, UR26 ;  /* 0x0000000c140878a5 */ /* 0x000fe4000f8e021a */
[----:B------:R-:W-:Y:S01]  /*01c0*/  UIMAD.WIDE UR10, UR20, 0x10, UR26 ;  /* 0x00000010140a78a5 */ /* 0x000fe2000f8e021a */
[----:B------:R-:W-:Y:S01]  /*01d0*/  IMAD.WIDE.U32 R2, R13, 0x4, R2 ;  /* 0x000000040d027825 */ /* 0x000fe200078e0002 */
[----:B------:R-:W-:Y:S02]  /*01e0*/  UIMAD.WIDE UR12, UR20, 0x14, UR26 ;  /* 0x00000014140c78a5 */ /* 0x000fe4000f8e021a */
[----:B------:R-:W-:Y:S01]  /*01f0*/  UIMAD.WIDE UR14, UR20, 0x18, UR26 ;  /* 0x00000018140e78a5 */ /* 0x000fe2000f8e021a */
[----:B------:R-:W-:Y:S01]  /*0200*/  IADD3 R2, P0, PT, R2, 0x10, RZ ;  /* 0x0000001002027810 */ /* 0x000fe20007f1e0ff */
[----:B------:R-:W-:-:S03]  /*0210*/  UIMAD.WIDE UR16, UR20, 0x1c, UR26 ;  /* 0x0000001c141078a5 */ /* 0x000fc6000f8e021a */
[----:B------:R-:W-:-:S09]  /*0220*/  IADD3.X R3, PT, PT, RZ, R3, RZ, P0, !PT ;  /* 0x00000003ff037210 */ /* 0x000fd200007fe4ff */
.L_x_1:
[----:B------:R-:W-:Y:S01]  /*0230*/  UIMAD.WIDE UR22, UR20, 0x4, UR26 ;  /* 0x00000004141678a5 */ /* 0x000fe2000f8e021a */
[----:B------:R-:W-:Y:S02]  /*0240*/  IMAD.MOV.U32 R23, RZ, RZ, 0x4 ;  /* 0x00000004ff177424 */ /* 0x000fe400078e00ff */
[----:B------:R-:W-:Y:S01]  /*0250*/  HFMA2 R11, -RZ, RZ, 0, 2.384185791015625e-07 ;  /* 0x00000004ff0b7431 */ /* 0x000fe200000001ff */
[----:B------:R-:W-:Y:S01]  /*0260*/  MOV R25, 0x4 ;  /* 0x0000000400197802 */ /* 0x000fe20000000f00 */
[----:B0-----:R-:W2:Y:S01]  /*0270*/  LDG.E R21, desc[UR18][R2.64+-0x10] ;  /* 0xfffff01202157981 */ /* 0x001ea2000c1e1900 */
[C---:B------:R-:W-:Y:S01]  /*0280*/  IMAD.WIDE R22, R14.reuse, R23, UR26 ;  /* 0x0000001a0e167e25 */ /* 0x040fe2000f8e0217 */
[----:B------:R-:W-:Y:S02]  /*0290*/  MOV R8, UR22 ;  /* 0x0000001600087c02 */ /* 0x000fe40008000f00 */
[----:B------:R-:W-:Y:S01]  /*02a0*/  MOV R9, UR23 ;  /* 0x0000001700097c02 */ /* 0x000fe20008000f00 */
[----:B------:R-:W3:Y:S02]  /*02b0*/  LDG.E R19, desc[UR18][R2.64+-0xc] ;  /* 0xfffff41202137981 */ /* 0x000ee4000c1e1900 */
[----:B------:R-:W-:-:S02]  /*02c0*/  IMAD.WIDE R8, R14, 0x4, R8 ;  /* 0x000000040e087825 */ /* 0x000fc400078e0208 */
[----:B------:R-:W2:Y:S01]  /*02d0*/  LDG.E R22, desc[UR18][R22.64] ;  /* 0x0000001216167981 */ /* 0x000ea2000c1e1900 */
[----:B------:R-:W-:Y:S01]  /*02e0*/  MOV R5, 0x4 ;  /* 0x0000000400057802 */ /* 0x000fe20000000f00 */
[C---:B------:R-:W-:Y:S02]  /*02f0*/  IMAD.WIDE R24, R14.reuse, R25, UR6 ;  /* 0x000000060e187e25 */ /* 0x040fe4000f8e0219 */
[----:B------:R0:W3:Y:S02]  /*0300*/  LDG.E R20, desc[UR18][R8.64] ;  /* 0x0000001208147981 */ /* 0x0000e4000c1e1900 */
[----:B------:R-:W-:Y:S02]  /*0310*/  IMAD.WIDE R10, R14, R11, UR8 ;  /* 0x000000080e0a7e25 */ /* 0x000fe4000f8e020b */
[----:B------:R-:W4:Y:S04]  /*0320*/  LDG.E R18, desc[UR18][R24.64] ;  /* 0x0000001218127981 */ /* 0x000f28000c1e1900 */
[----:B------:R-:W4:Y:S01]  /*0330*/  LDG.E R17, desc[UR18][R2.64+-0x8] ;  /* 0xfffff81202117981 */ /* 0x000f22000c1e1900 */
[----:B0-----:R-:W-:-:S02]  /*0340*/  HFMA2 R9, -RZ, RZ, 0, 2.384185791015625e-07 ;  /* 0x00000004ff097431 */ /* 0x001fc400000001ff */
[----:B------:R-:W-:Y:S01]  /*0350*/  IMAD.MOV.U32 R7, RZ, RZ, 0x4 ;  /* 0x00000004ff077424 */ /* 0x000fe200078e00ff */
[----:B------:R0:W5:Y:S01]  /*0360*/  LDG.E R16, desc[UR18][R10.64] ;  /* 0x000000120a107981 */ /* 0x000162000c1e1900 */
[----:B------:R-:W-:-:S03]  /*0370*/  IMAD.WIDE R4, R14, R5, UR10 ;  /* 0x0000000a0e047e25 */ /* 0x000fc6000f8e0205 */
[----:B------:R-:W5:Y:S01]  /*0380*/  LDG.E R15, desc[UR18][R2.64+-0x4] ;  /* 0xfffffc12020f7981 */ /* 0x000f62000c1e1900 */
[C---:B------:R-:W-:Y:S01]  /*0390*/  IMAD.WIDE R6, R14.reuse, R7, UR12 ;  /* 0x0000000c0e067e25 */ /* 0x040fe2000f8e0207 */
[----:B------:R-:W-:Y:S02]  /*03a0*/  MOV R27, 0x4 ;  /* 0x00000004001b7802 */ /* 0x000fe40000000f00 */
[----:B------:R1:W5:Y:S01]  /*03b0*/  LDG.E R4, desc[UR18][R4.64] ;  /* 0x0000001204047981 */ /* 0x000362000c1e1900 */
[----:B------:R-:W-:-:S03]  /*03c0*/  IMAD.WIDE R8, R14, R9, UR14 ;  /* 0x0000000e0e087e25 */ /* 0x000fc6000f8e0209 */
[----:B------:R-:W5:Y:S01]  /*03d0*/  LDG.E R23, desc[UR18][R2.64] ;  /* 0x0000001202177981 */ /* 0x000f62000c1e1900 */
[----:B0-----:R-:W-:-:S03]  /*03e0*/  IMAD.WIDE R10, R14, R27, UR16 ;  /* 0x000000100e0a7e25 */ /* 0x001fc6000f8e021b */
[----:B------:R-:W5:Y:S04]  /*03f0*/  LDG.E R7, desc[UR18][R6.64] ;  /* 0x0000001206077981 */ /* 0x000f68000c1e1900 */
[----:B------:R-:W5:Y:S04]  /*0400*/  LDG.E R24, desc[UR18][R2.64+0x4] ;  /* 0x0000041202187981 */ /* 0x000f68000c1e1900 */
[----:B------:R-:W5:Y:S04]  /*0410*/  LDG.E R8, desc[UR18][R8.64] ;  /* 0x0000001208087981 */ /* 0x000f68000c1e1900 */
[----:B------:R-:W5:Y:S04]  /*0420*/  LDG.E R25, desc[UR18][R2.64+0x8] ;  /* 0x0000081202197981 */ /* 0x000f68000c1e1900 */
[----:B------:R-:W5:Y:S04]  /*0430*/  LDG.E R10, desc[UR18][R10.64] ;  /* 0x000000120a0a7981 */ /* 0x000f68000c1e1900 */
[----:B------:R0:W5:Y:S01]  /*0440*/  LDG.E R27, desc[UR18][R2.64+0xc] ;  /* 0x00000c12021b7981 */ /* 0x000162000c1e1900 */
[----:B------:R-:W-:-:S04]  /*0450*/  UIADD3 UR5, UPT, UPT, UR5, 0x8, URZ ;  /* 0x0000000805057890 */ /* 0x000fc8000fffe0ff */
[----:B------:R-:W-:Y:S01]  /*0460*/  UISETP.NE.AND UP0, UPT, UR5, URZ, UPT ;  /* 0x000000ff0500728c */ /* 0x000fe2000bf05270 */
[----:B-1----:R-:W-:Y:S02]  /*0470*/  MOV R5, UR20 ;  /* 0x0000001400057c02 */ /* 0x002fe40008000f00 */
[----:B0-----:R-:W-:Y:S02]  /*0480*/  IADD3 R2, P0, PT, R2, 0x20, RZ ;  /* 0x0000002002027810 */ /* 0x001fe40007f1e0ff */
[----:B------:R-:W-:Y:S02]  /*0490*/  LEA R14, R5, R14, 0x3 ;  /* 0x0000000e050e7211 */ /* 0x000fe400078e18ff */
[----:B------:R-:W-:Y:S01]  /*04a0*/  IADD3.X R3, PT, PT, RZ, R3, RZ, P0, !PT ;  /* 0x00000003ff037210 */ /* 0x000fe200007fe4ff */
[----:B--2---:R-:W-:-:S04]  /*04b0*/  FFMA R22, R21, R22, R12 ;  /* 0x0000001615167223 */ /* 0x004fc8000000000c */
[----:B---3--:R-:W-:-:S04]  /*04c0*/  FFMA R20, R19, R20, R22 ;  /* 0x0000001413147223 */ /* 0x008fc80000000016 */
[----:B----4-:R-:W-:-:S04]  /*04d0*/  FFMA R18, R17, R18, R20 ;  /* 0x0000001211127223 */ /* 0x010fc80000000014 */
[----:B-----5:R-:W-:-:S04]  /*04e0*/  FFMA R16, R15, R16, R18 ;  /* 0x000000100f107223 */ /* 0x020fc80000000012 */
[----:B------:R-:W-:-:S04]  /*04f0*/  FFMA R23, R23, R4, R16 ;  /* 0x0000000417177223 */ /* 0x000fc80000000010 */
[----:B------:R-:W-:-:S04]  /*0500*/  FFMA R24, R24, R7, R23 ;  /* 0x0000000718187223 */ /* 0x000fc80000000017 */
[----:B------:R-:W-:-:S04]  /*0510*/  FFMA R8, R25, R8, R24 ;  /* 0x0000000819087223 */ /* 0x000fc80000000018 */
[----:B------:R-:W-:Y:S01]  /*0520*/  FFMA R12, R27, R10, R8 ;  /* 0x0000000a1b0c7223 */ /* 0x000fe20000000008 */
[----:B------:R-:W-:Y:S06]  /*0530*/  BRA.U UP0, `(.L_x_1) ;  /* 0xfffffffd003c7547 */ /* 0x000fec000b83ffff */
.L_x_0:
[----:B------:R-:W-:-:S04]  /*0540*/  ULOP3.LUT UR6, UR20, 0x7, URZ, 0xc0, !UPT ;  /* 0x0000000714067892 */ /* 0x000fc8000f8ec0ff */
[----:B------:R-:W-:-:S09]  /*0550*/  UISETP.NE.AND UP0, UPT, UR6, URZ, UPT ;  /* 0x000000ff0600728c */ /* 0x000fd2000bf05270 */
[----:B------:R-:W-:Y:S05]  /*0560*/  BRA.U !UP0, `(.L_x_2) ;  /* 0x0000000508387547 */ /* 0x000fea000b800000 */
[----:B------:R-:W-:Y:S02]  /*0570*/  UISETP.GE.U32.AND UP0, UPT, UR6, 0x4, UPT ;  /* 0x000000040600788c */ /* 0x000fe4000bf06070 */
[----:B------:R-:W-:-:S04]  /*0580*/  ULOP3.LUT UR5, UR20, 0x3, URZ, 0xc0, !UPT ;  /* 0x0000000314057892 */ /* 0x000fc8000f8ec0ff */
[----:B------:R-:W-:-:S03]  /*0590*/  UISETP.NE.AND UP1, UPT, UR5, URZ, UPT ;  /* 0x000000ff0500728c */ /* 0x000fc6000bf25270 */
[----:B------:R-:W-:Y:S08]  /*05a0*/  BRA.U !UP0, `(.L_x_3) ;  /* 0x00000001087c7547 */ /* 0x000ff0000b800000 */
[----:B------:R-:W1:Y:S01]  /*05b0*/  LDC.64 R6, c[0x0][0x388] ;  /* 0x0000e200ff067b82 */ /* 0x000e620000000a00 */
[----:B------:R-:W2:Y:S01]  /*05c0*/  LDCU.64 UR6, c[0x0][0x380] ;  /* 0x00007000ff0677ac */ /* 0x000ea20008000a00 */
[----:B------:R-:W-:Y:S01]  /*05d0*/  IMAD.U32 R9, RZ, RZ, UR4 ;  /* 0x00000004ff097e24 */ /* 0x000fe2000f8e00ff */
[C---:B------:R-:W-:Y:S02]  /*05e0*/  IADD3 R3, PT, PT, R13.reuse, UR4, RZ ;  /* 0x000000040d037c10 */ /* 0x040fe4000fffe0ff */
[----:B------:R-:W-:Y:S01]  /*05f0*/  IADD3 R10, P0, PT, R13, UR4, RZ ;  /* 0x000000040d0a7c10 */ /* 0x000fe2000ff1e0ff */
[----:B------:R-:W-:Y:S01]  /*0600*/  IMAD R9, R9, UR20, R0 ;  /* 0x0000001409097c24 */ /* 0x000fe2000f8e0200 */
[----:B------:R-:W-:Y:S01]  /*0610*/  MOV R11, UR20 ;  /* 0x00000014000b7c02 */ /* 0x000fe20008000f00 */
[----:B------:R-:W3:Y:S01]  /*0620*/  LDC.64 R4, c[0x0][0x380] ;  /* 0x0000e000ff047b82 */ /* 0x000ee20000000a00 */
[----:B------:R-:W-:Y:S01]  /*0630*/  MOV R15, UR20 ;  /* 0x00000014000f7c02 */ /* 0x000fe20008000f00 */
[----:B-1----:R-:W-:Y:S01]  /*0640*/  IMAD.WIDE R6, R9, 0x4, R6 ;  /* 0x0000000409067825 */ /* 0x002fe200078e0206 */
[----:B------:R-:W-:-:S05]  /*0650*/  MOV R9, UR20 ;  /* 0x0000001400097c02 */ /* 0x000fca0008000f00 */
[----:B------:R-:W-:Y:S02]  /*0660*/  IMAD.WIDE R8, R9, 0x4, R6 ;  /* 0x0000000409087825 */ /* 0x000fe400078e0206 */
[----:B0-----:R-:W4:Y:S02]  /*0670*/  LDG.E R6, desc[UR18][R6.64] ;  /* 0x0000001206067981 */ /* 0x001f24000c1e1900 */
[----:B---3--:R-:W-:Y:S01]  /*0680*/  IMAD.WIDE.U32 R4, R3, 0x4, R4 ;  /* 0x0000000403047825 */ /* 0x008fe200078e0004 */
[----:B------:R-:W-:Y:S01]  /*0690*/  IADD3.X R3, PT, PT, RZ, RZ, RZ, P0, !PT ;  /* 0x000000ffff037210 */ /* 0x000fe200007fe4ff */
[----:B------:R-:W3:Y:S01]  /*06a0*/  LDG.E R17, desc[UR18][R8.64] ;  /* 0x0000001208117981 */ /* 0x000ee2000c1e1900 */
[----:B--2---:R-:W-:-:S03]  /*06b0*/  LEA R2, P0, R10, UR6, 0x2 ;  /* 0x000000060a027c11 */ /* 0x004fc6000f8010ff */
[----:B------:R-:W4:Y:S01]  /*06c0*/  LDG.E R5, desc[UR18][R4.64] ;  /* 0x0000001204057981 */ /* 0x000f22000c1e1900 */
[----:B------:R-:W-:Y:S01]  /*06d0*/  LEA.HI.X R3, R10, UR7, R3, 0x2, P0 ;  /* 0x000000070a037c11 */ /* 0x000fe200080f1403 */
[----:B------:R-:W-:-:S04]  /*06e0*/  IMAD.WIDE R10, R11, 0x4, R8 ;  /* 0x000000040b0a7825 */ /* 0x000fc800078e0208 */
[----:B------:R-:W3:Y:S01]  /*06f0*/  LDG.E R16, desc[UR18][R2.64+0x4] ;  /* 0x0000041202107981 */ /* 0x000ee2000c1e1900 */
[----:B------:R-:W-:-:S03]  /*0700*/  IMAD.WIDE R14, R15, 0x4, R10 ;  /* 0x000000040f0e7825 */ /* 0x000fc600078e020a */
[----:B------:R-:W2:Y:S04]  /*0710*/  LDG.E R19, desc[UR18][R10.64] ;  /* 0x000000120a137981 */ /* 0x000ea8000c1e1900 */
[----:B------:R-:W2:Y:S04]  /*0720*/  LDG.E R18, desc[UR18][R2.64+0x8] ;  /* 0x0000081202127981 */ /* 0x000ea8000c1e1900 */
[----:B------:R-:W5:Y:S04]  /*0730*/  LDG.E R20, desc[UR18][R2.64+0xc] ;  /* 0x00000c1202147981 */ /* 0x000f68000c1e1900 */
[----:B------:R-:W5:Y:S01]  /*0740*/  LDG.E R14, desc[UR18][R14.64] ;  /* 0x000000120e0e7981 */ /* 0x000f62000c1e1900 */
[----:B------:R-:W-:Y:S01]  /*0750*/  UIADD3 UR4, UPT, UPT, UR4, 0x4, URZ ;  /* 0x0000000404047890 */ /* 0x000fe2000fffe0ff */
[----:B----4-:R-:W-:-:S04]  /*0760*/  FFMA R5, R5, R6, R12 ;  /* 0x0000000605057223 */ /* 0x010fc8000000000c */
[----:B---3--:R-:W-:-:S04]  /*0770*/  FFMA R5, R16, R17, R5 ;  /* 0x0000001110057223 */ /* 0x008fc80000000005 */
[----:B--2---:R-:W-:-:S04]  /*0780*/  FFMA R5, R18, R19, R5 ;  /* 0x0000001312057223 */ /* 0x004fc80000000005 */
[----:B-----5:R-:W-:-:S07]  /*0790*/  FFMA R12, R20, R14, R5 ;  /* 0x0000000e140c7223 */ /* 0x020fce0000000005 */
.L_x_3:
[----:B------:R-:W-:Y:S05]  /*07a0*/  BRA.U !UP1, `(.L_x_2) ;  /* 0x0000000109a87547 */ /* 0x000fea000b800000 */
[----:B------:R-:W-:Y:S01]  /*07b0*/  UISETP.NE.AND UP0, UPT, UR5, 0x1, UPT ;  /* 0x000000010500788c */ /* 0x000fe2000bf05270 */
[----:B------:R-:W-:Y:S01]  /*07c0*/  MOV R7, UR4 ;  /* 0x0000000400077c02 */ /* 0x000fe20008000f00 */
[----:B------:R-:W-:Y:S02]  /*07d0*/  ULOP3.LUT UR5, UR20, 0x1, URZ, 0xc0, !UPT ;  /* 0x0000000114057892 */ /* 0x000fe4000f8ec0ff */
[----:B------:R-:W-:Y:S02]  /*07e0*/  MOV R15, UR20 ;  /* 0x00000014000f7c02 */ /* 0x000fe40008000f00 */
[----:B------:R-:W-:Y:S01]  /*07f0*/  UISETP.NE.U32.AND UP1, UPT, UR5, 0x1, UPT ;  /* 0x000000010500788c */ /* 0x000fe2000bf25070 */
[----:B------:R-:W-:-:S04]  /*0800*/  PLOP3.LUT P1, PT, PT, PT, UP0, 0x80, 0x8 ;  /* 0x000000000008781c */ /* 0x000fc80003f2f008 */
[----:B------:R-:W1:Y:S01]  /*0810*/  @UP0 LDCU.128 UR8, c[0x0][0x380] ;  /* 0x00007000ff0807ac */ /* 0x000e620008000c00 */
[----:B------:R-:W-:Y:S01]  /*0820*/  PLOP3.LUT P0, PT, PT, PT, UP1, 0x80, 0x8 ;  /* 0x000000000008781c */ /* 0x000fe20003f0f018 */
[----:B------:R-:W2:Y:S04]  /*0830*/  @UP0 LDCU.64 UR6, c[0x0][0x380] ;  /* 0x00007000ff0607ac */ /* 0x000ea80008000a00 */
[----:B------:R-:W3:Y:S03]  /*0840*/  @!UP1 LDCU.128 UR12, c[0x0][0x380] ;  /* 0x00007000ff0c97ac */ /* 0x000ee60008000c00 */
[C---:B------:R-:W-:Y:S02]  /*0850*/  @P1 IADD3 R3, PT, PT, R13.reuse, UR4, RZ ;  /* 0x000000040d031c10 */ /* 0x040fe4000fffe0ff */
[----:B------:R-:W-:Y:S01]  /*0860*/  @P1 IADD3 R6, P2, PT, R13, UR4, RZ ;  /* 0x000000040d061c10 */ /* 0x000fe2000ff5e0ff */
[----:B------:R-:W-:Y:S01]  /*0870*/  @UP0 UIADD3 UR4, UPT, UPT, UR4, 0x2, URZ ;  /* 0x0000000204040890 */ /* 0x000fe2000fffe0ff */
[----:B-1----:R-:W-:Y:S01]  /*0880*/  MOV R11, UR9 ;  /* 0x00000009000b7c02 */ /* 0x002fe20008000f00 */
[----:B------:R-:W-:Y:S01]  /*0890*/  IMAD.U32 R10, RZ, RZ, UR8 ;  /* 0x00000008ff0a7e24 */ /* 0x000fe2000f8e00ff */
[----:B------:R-:W-:-:S02]  /*08a0*/  MOV R4, UR10 ;  /* 0x0000000a00047c02 */ /* 0x000fc40008000f00 */
[----:B------:R-:W-:Y:S01]  /*08b0*/  MOV R5, UR11 ;  /* 0x0000000b00057c02 */ /* 0x000fe20008000f00 */
[----:B------:R-:W-:-:S04]  /*08c0*/  @P1 IMAD.WIDE.U32 R10, R3, 0x4, R10 ;  /* 0x00000004030a1825 */ /* 0x000fc800078e000a */
[----:B------:R-:W-:Y:S01]  /*08d0*/  @P1 IMAD R3, R7, UR20, R0 ;  /* 0x0000001407031c24 */ /* 0x000fe2000f8e0200 */
[----:B------:R-:W-:Y:S01]  /*08e0*/  @P1 IADD3.X R7, PT, PT, RZ, RZ, RZ, P2, !PT ;  /* 0x000000ffff071210 */ /* 0x000fe200017fe4ff */
[----:B------:R-:W-:Y:S01]  /*08f0*/  IMAD.U32 R19, RZ, RZ, UR4 ;  /* 0x00000004ff137e24 */ /* 0x000fe2000f8e00ff */
[C---:B--2---:R-:W-:Y:S01]  /*0900*/  @P1 LEA R2, P2, R6.reuse, UR6, 0x2 ;  /* 0x0000000606021c11 */ /* 0x044fe2000f8410ff */
[----:B------:R-:W-:Y:S01]  /*0910*/  @P1 IMAD.WIDE R4, R3, 0x4, R4 ;  /* 0x0000000403041825 */ /* 0x000fe200078e0204 */
[----:B------:R-:W-:Y:S01]  /*0920*/  @!P0 IADD3 R17, PT, PT, R13, UR4, RZ ;  /* 0x000000040d118c10 */ /* 0x000fe2000fffe0ff */
[----:B0-----:R-:W2:Y:S01]  /*0930*/  @P1 LDG.E R11, desc[UR18][R10.64] ;  /* 0x000000120a0b1981 */ /* 0x001ea2000c1e1900 */
[----:B------:R-:W-:Y:S01]  /*0940*/  @P1 LEA.HI.X R3, R6, UR7, R7, 0x2, P2 ;  /* 0x0000000706031c11 */ /* 0x000fe200090f1407 */
[----:B------:R-:W-:Y:S01]  /*0950*/  @!P0 IMAD R19, R19, UR20, R0 ;  /* 0x0000001413138c24 */ /* 0x000fe2000f8e0200 */
[----:B---3--:R-:W-:Y:S01]  /*0960*/  MOV R6, UR12 ;  /* 0x0000000c00067c02 */ /* 0x008fe20008000f00 */
[----:B------:R-:W-:Y:S01]  /*0970*/  @P1 IMAD.WIDE R14, R15, 0x4, R4 ;  /* 0x000000040f0e1825 */ /* 0x000fe200078e0204 */
[----:B------:R-:W-:Y:S01]  /*0980*/  MOV R7, UR13 ;  /* 0x0000000d00077c02 */ /* 0x000fe20008000f00 */
[----:B------:R-:W2:Y:S01]  /*0990*/  @P1 LDG.E R4, desc[UR18][R4.64] ;  /* 0x0000001204041981 */ /* 0x000ea2000c1e1900 */
[----:B------:R-:W-:-:S02]  /*09a0*/  MOV R8, UR14 ;  /* 0x0000000e00087c02 */ /* 0x000fc40008000f00 */
[----:B------:R-:W-:Y:S01]  /*09b0*/  MOV R9, UR15 ;  /* 0x0000000f00097c02 */ /* 0x000fe20008000f00 */
[----:B------:R-:W-:Y:S01]  /*09c0*/  @!P0 IMAD.WIDE.U32 R6, R17, 0x4, R6 ;  /* 0x0000000411068825 */ /* 0x000fe200078e0006 */
[----:B------:R-:W3:Y:S03]  /*09d0*/  @P1 LDG.E R14, desc[UR18][R14.64] ;  /* 0x000000120e0e1981 */ /* 0x000ee6000c1e1900 */
[----:B------:R-:W-:Y:S01]  /*09e0*/  @!P0 IMAD.WIDE R8, R19, 0x4, R8 ;  /* 0x0000000413088825 */ /* 0x000fe200078e0208 */
[----:B------:R-:W3:Y:S04]  /*09f0*/  @P1 LDG.E R2, desc[UR18][R2.64+0x4] ;  /* 0x0000041202021981 */ /* 0x000ee8000c1e1900 */
[----:B------:R-:W4:Y:S04]  /*0a00*/  @!P0 LDG.E R7, desc[UR18][R6.64] ;  /* 0x0000001206078981 */ /* 0x000f28000c1e1900 */
[----:B------:R-:W4:Y:S01]  /*0a10*/  @!P0 LDG.E R8, desc[UR18][R8.64] ;  /* 0x0000001208088981 */ /* 0x000f22000c1e1900 */
[----:B--2---:R-:W-:-:S04]  /*0a20*/  @P1 FFMA R11, R11, R4, R12 ;  /* 0x000000040b0b1223 */ /* 0x004fc8000000000c */
[----:B---3--:R-:W-:-:S04]  /*0a30*/  @P1 FFMA R12, R2, R14, R11 ;  /* 0x0000000e020c1223 */ /* 0x008fc8000000000b */
[----:B----4-:R-:W-:-:S07]  /*0a40*/  @!P0 FFMA R12, R7, R8, R12 ;  /* 0x00000008070c8223 */ /* 0x010fce000000000c */
.L_x_2:
[----:B------:R-:W1:Y:S01]  /*0a50*/  LDC.64 R2, c[0x0][0x390] ;  /* 0x0000e400ff027b82 */ /* 0x000e620000000a00 */
[----:B------:R-:W-:-:S05]  /*0a60*/  IADD3 R13, PT, PT, R0, R13, RZ ;  /* 0x0000000d000d7210 */ /* 0x000fca0007ffe0ff */
[----:B-1----:R-:W-:-:S05]  /*0a70*/  IMAD.WIDE R2, R13, 0x4, R2 ;  /* 0x000000040d027825 */ /* 0x002fca00078e0202 */
[----:B0-----:R-:W-:Y:S01]  /*0a80*/  STG.E desc[UR18][R2.64], R12 ;  /* 0x0000000c02007986 */ /* 0x001fe2000c101912 */
[----:B------:R-:W-:Y:S05]  /*0a90*/  EXIT ;  /* 0x000000000000794d */ /* 0x000fea0003800000 */
.L_x_4:
[----:B------:R-:W-:-:S00]  /*0aa0*/  BRA `(.L_x_4) ;  /* 0xfffffffc00fc7947 */ /* 0x000fc0000383ffff */
[----:B------:R-:W-:-:S00]  /*0ab0*/  NOP ;  /* 0x0000000000007918 */ /* 0x000fc00000000000 */
        /* <DEDUP_REMOVED lines=12> */
.L_x_5:


//--------------------- .nv.shared.reserved.0     --------------------------
	.section	.nv.shared.reserved.0,"aw",@nobits
	.weak		__nv_reservedSMEM_offset_0_alias
	.size		__nv_reservedSMEM_offset_0_alias, 0, 64
	.other		__nv_reservedSMEM_offset_0_alias,@"STO_CUDA_RESERVED_SHARED STV_DEFAULT"
__nv_reservedSMEM_offset_0_alias:
	.zero		0
	.zero		64


//--------------------- .nv.constant0._Z7multMatPfS_S_i --------------------------
	.section	.nv.constant0._Z7multMatPfS_S_i,"a",@progbits
	.sectionflags	@""
	.align	4
.nv.constant0._Z7multMatPfS_S_i:
	.zero		924


//--------------------- SYMBOLS --------------------------

	.type		.nv.reservedSmem.offset0,@object
	.size		.nv.reservedSmem.offset0,0x4
